//
// Generated by NVIDIA NVVM Compiler
//
// Compiler Build ID: CL-36424714
// Cuda compilation tools, release 13.0, V13.0.88
// Based on NVVM 20.0.0
//

.version 9.0
.target sm_100
.address_size 64

	// .globl	_Z13arrayAdditionPiPKiS1_i

.visible .entry _Z13arrayAdditionPiPKiS1_i(
	.param .u64 .ptr .align 1 _Z13arrayAdditionPiPKiS1_i_param_0,
	.param .u64 .ptr .align 1 _Z13arrayAdditionPiPKiS1_i_param_1,
	.param .u64 .ptr .align 1 _Z13arrayAdditionPiPKiS1_i_param_2,
	.param .u32 _Z13arrayAdditionPiPKiS1_i_param_3
)
{
	.reg .pred 	%p<2>;
	.reg .b32 	%r<9>;
	.reg .b64 	%rd<11>;

	ld.param.u64 	%rd1, [_Z13arrayAdditionPiPKiS1_i_param_0];
	ld.param.u64 	%rd2, [_Z13arrayAdditionPiPKiS1_i_param_1];
	ld.param.u64 	%rd3, [_Z13arrayAdditionPiPKiS1_i_param_2];
	ld.param.u32 	%r2, [_Z13arrayAdditionPiPKiS1_i_param_3];
	mov.u32 	%r3, %ctaid.x;
	mov.u32 	%r4, %ntid.x;
	mov.u32 	%r5, %tid.x;
	mad.lo.s32 	%r1, %r3, %r4, %r5;
	setp.ge.s32 	%p1, %r1, %r2;
	@%p1 bra 	$L__BB0_2;
	cvta.to.global.u64 	%rd4, %rd2;
	cvta.to.global.u64 	%rd5, %rd3;
	cvta.to.global.u64 	%rd6, %rd1;
	mul.wide.s32 	%rd7, %r1, 4;
	add.s64 	%rd8, %rd4, %rd7;
	ld.global.u32 	%r6, [%rd8];
	add.s64 	%rd9, %rd5, %rd7;
	ld.global.u32 	%r7, [%rd9];
	add.s32 	%r8, %r7, %r6;
	add.s64 	%rd10, %rd6, %rd7;
	st.global.u32 	[%rd10], %r8;
$L__BB0_2:
	ret;

}


// ===== COMPILED SASS (sm_100) =====

	.target	sm_100

	.elftype	@"ET_EXEC"


//--------------------- .note.nv.tkinfo           --------------------------
	.section	.note.nv.tkinfo,"",@"SHT_NOTE"
	.sectionflags	@"SHF_NOTE_NV_TKINFO"
	.tkinfo
        /*0018*/ 	.word	0x00000002
        /*0030*/ 	.string	""
        /*0030*/ 	.string	"ptxas"
        /*0030*/ 	.string	"Cuda compilation tools, release 13.0, V13.0.88"
        /*0030*/ 	.string	"Build cuda_13.0.r13.0/compiler.36424714_0"
        /*0030*/ 	.string	"-arch sm_100 -m 64 "



//--------------------- .note.nv.cuinfo           --------------------------
	.section	.note.nv.cuinfo,"",@"SHT_NOTE"
	.sectionflags	@"SHF_NOTE_NV_CUINFO"
        /*0018*/ 	.short	0x0002
        /*001a*/ 	.short	0x0064
        /*001c*/ 	.short	0x0082
	.zero		2


//--------------------- .nv.info                  --------------------------
	.section	.nv.info,"",@"SHT_CUDA_INFO"
	.align	4


	//----- nvinfo : EIATTR_REGCOUNT
	.align		4
        /*0000*/ 	.byte	0x04, 0x2f
        /*0002*/ 	.short	(.L_1 - .L_0)
	.align		4
.L_0:
        /*0004*/ 	.word	index@(_Z13arrayAdditionPiPKiS1_i)
        /*0008*/ 	.word	0x0000000c


	//----- nvinfo : EIATTR_FRAME_SIZE
	.align		4
.L_1:
        /*000c*/ 	.byte	0x04, 0x11
        /*000e*/ 	.short	(.L_3 - .L_2)
	.align		4
.L_2:
        /*0010*/ 	.word	index@(_Z13arrayAdditionPiPKiS1_i)
        /*0014*/ 	.word	0x00000000


	//----- nvinfo : EIATTR_MIN_STACK_SIZE
	.align		4
.L_3:
        /*0018*/ 	.byte	0x04, 0x12
        /*001a*/ 	.short	(.L_5 - .L_4)
	.align		4
.L_4:
        /*001c*/ 	.word	index@(_Z13arrayAdditionPiPKiS1_i)
        /*0020*/ 	.word	0x00000000
.L_5:


//--------------------- .nv.compat                --------------------------
	.section	.nv.compat,"",@"SHT_CUDA_COMPAT_INFO"
	.align	4
        /*0000*/ 	.byte	0x02, 0x09, 0x00, 0x00, 0x02, 0x02, 0x01, 0x00, 0x02, 0x05, 0x05, 0x00, 0x03, 0x07, 0x01, 0x01
        /*0010*/ 	.byte	0x02, 0x03, 0x00, 0x00, 0x02, 0x06, 0x01, 0x00, 0x04, 0x0b, 0x08, 0x00, 0x09, 0x00, 0x00, 0x00
        /*0020*/ 	.byte	0x00, 0x00, 0x00, 0x00


//--------------------- .nv.info._Z13arrayAdditionPiPKiS1_i --------------------------
	.section	.nv.info._Z13arrayAdditionPiPKiS1_i,"",@"SHT_CUDA_INFO"
	.sectionflags	@""
	.align	4


	//----- nvinfo : EIATTR_CUDA_API_VERSION
	.align		4
        /*0000*/ 	.byte	0x04, 0x37
        /*0002*/ 	.short	(.L_7 - .L_6)
.L_6:
        /*0004*/ 	.word	0x00000082


	//----- nvinfo : EIATTR_KPARAM_INFO
	.align		4
.L_7:
        /*0008*/ 	.byte	0x04, 0x17
        /*000a*/ 	.short	(.L_9 - .L_8)
.L_8:
        /*000c*/ 	.word	0x00000000
        /*0010*/ 	.short	0x0003
        /*0012*/ 	.short	0x0018
        /*0014*/ 	.byte	0x00, 0xf0, 0x11, 0x00


	//----- nvinfo : EIATTR_KPARAM_INFO
	.align		4
.L_9:
        /*0018*/ 	.byte	0x04, 0x17
        /*001a*/ 	.short	(.L_11 - .L_10)
.L_10:
        /*001c*/ 	.word	0x00000000
        /*0020*/ 	.short	0x0002
        /*0022*/ 	.short	0x0010
        /*0024*/ 	.byte	0x00, 0xf5, 0x21, 0x00


	//----- nvinfo : EIATTR_KPARAM_INFO
	.align		4
.L_11:
        /*0028*/ 	.byte	0x04, 0x17
        /*002a*/ 	.short	(.L_13 - .L_12)
.L_12:
        /*002c*/ 	.word	0x00000000
        /*0030*/ 	.short	0x0001
        /*0032*/ 	.short	0x0008
        /*0034*/ 	.byte	0x00, 0xf5, 0x21, 0x00


	//----- nvinfo : EIATTR_KPARAM_INFO
	.align		4
.L_13:
        /*0038*/ 	.byte	0x04, 0x17
        /*003a*/ 	.short	(.L_15 - .L_14)
.L_14:
        /*003c*/ 	.word	0x00000000
        /*0040*/ 	.short	0x0000
        /*0042*/ 	.short	0x0000
        /*0044*/ 	.byte	0x00, 0xf5, 0x21, 0x00


	//----- nvinfo : EIATTR_SPARSE_MMA_MASK
	.align		4
.L_15:
        /*0048*/ 	.byte	0x03, 0x50
        /*004a*/ 	.short	0x0000


	//----- nvinfo : EIATTR_MAXREG_COUNT
	.align		4
        /*004c*/ 	.byte	0x03, 0x1b
        /*004e*/ 	.short	0x00ff


	//----- nvinfo : EIATTR_MERCURY_ISA_VERSION
	.align		4
        /*0050*/ 	.byte	0x03, 0x5f
        /*0052*/ 	.short	0x0101


	//----- nvinfo : EIATTR_VRC_CTA_INIT_COUNT
	.align		4
        /*0054*/ 	.byte	0x02, 0x4a
	.zero		1
	.zero		1


	//----- nvinfo : EIATTR_EXIT_INSTR_OFFSETS
	.align		4
        /*0058*/ 	.byte	0x04, 0x1c
        /*005a*/ 	.short	(.L_17 - .L_16)


	//   ....[0]....
.L_16:
        /*005c*/ 	.word	0x00000070


	//   ....[1]....
        /*0060*/ 	.word	0x00000130


	//----- nvinfo : EIATTR_CBANK_PARAM_SIZE
	.align		4
.L_17:
        /*0064*/ 	.byte	0x03, 0x19
        /*0066*/ 	.short	0x001c


	//----- nvinfo : EIATTR_PARAM_CBANK
	.align		4
        /*0068*/ 	.byte	0x04, 0x0a
        /*006a*/ 	.short	(.L_19 - .L_18)
	.align		4
.L_18:
        /*006c*/ 	.word	index@(.nv.constant0._Z13arrayAdditionPiPKiS1_i)
        /*0070*/ 	.short	0x0380
        /*0072*/ 	.short	0x001c


	//----- nvinfo : EIATTR_SW_WAR
	.align		4
.L_19:
        /*0074*/ 	.byte	0x04, 0x36
        /*0076*/ 	.short	(.L_21 - .L_20)
.L_20:
        /*0078*/ 	.word	0x00000008
.L_21:


//--------------------- .nv.callgraph             --------------------------
	.section	.nv.callgraph,"",@"SHT_CUDA_CALLGRAPH"
	.align	4
	.sectionentsize	8
	.align		4
        /*0000*/ 	.word	0x00000000
	.align		4
        /*0004*/ 	.word	0xffffffff
	.align		4
        /*0008*/ 	.word	0x00000000
	.align		4
        /*000c*/ 	.word	0xfffffffe
	.align		4
        /*0010*/ 	.word	0x00000000
	.align		4
        /*0014*/ 	.word	0xfffffffd
	.align		4
        /*0018*/ 	.word	0x00000000
	.align		4
        /*001c*/ 	.word	0xfffffffc


//--------------------- .text._Z13arrayAdditionPiPKiS1_i --------------------------
	.section	.text._Z13arrayAdditionPiPKiS1_i,"ax",@progbits
	.align	128
        .global         _Z13arrayAdditionPiPKiS1_i
        .type           _Z13arrayAdditionPiPKiS1_i,@function
        .size           _Z13arrayAdditionPiPKiS1_i,(.L_x_1 - _Z13arrayAdditionPiPKiS1_i)
        .other          _Z13arrayAdditionPiPKiS1_i,@"STO_CUDA_ENTRY STV_DEFAULT"
_Z13arrayAdditionPiPKiS1_i:
.text._Z13arrayAdditionPiPKiS1_i:
[----:B------:R-:W-:Y:S01]  /*0000*/  LDC R1, c[0x0][0x37c] ;  /* 0x0000df00ff017b82 */ /* 0x000fe20000000800 */
[----:B------:R-:W0:Y:S07]  /*0010*/  S2R R0, SR_TID.X ;  /* 0x0000000000007919 */ /* 0x000e2e0000002100 */
[----:B------:R-:W0:Y:S01]  /*0020*/  S2UR UR4, SR_CTAID.X ;  /* 0x00000000000479c3 */ /* 0x000e220000002500 */
[----:B------:R-:W1:Y:S07]  /*0030*/  LDCU UR5, c[0x0][0x398] ;  /* 0x00007300ff0577ac */ /* 0x000e6e0008000800 */
[----:B------:R-:W0:Y:S02]  /*0040*/  LDC R9, c[0x0][0x360] ;  /* 0x0000d800ff097b82 */ /* 0x000e240000000800 */
[----:B0-----:R-:W-:-:S05]  /*0050*/  IMAD R9, R9, UR4, R0 ;  /* 0x0000000409097c24 */ /* 0x001fca000f8e0200 */
[----:B-1----:R-:W-:-:S13]  /*0060*/  ISETP.GE.AND P0, PT, R9, UR5, PT ;  /* 0x0000000509007c0c */ /* 0x002fda000bf06270 */
[----:B------:R-:W-:Y:S05]  /*0070*/  @P0 EXIT ;  /* 0x000000000000094d */ /* 0x000fea0003800000 */
[----:B------:R-:W0:Y:S01]  /*0080*/  LDC.64 R2, c[0x0][0x388] ;  /* 0x0000e200ff027b82 */ /* 0x000e220000000a00 */
[----:B------:R-:W1:Y:S07]  /*0090*/  LDCU.64 UR4, c[0x0][0x358] ;  /* 0x00006b00ff0477ac */ /* 0x000e6e0008000a00 */
[----:B------:R-:W2:Y:S08]  /*00a0*/  LDC.64 R4, c[0x0][0x390] ;  /* 0x0000e400ff047b82 */ /* 0x000eb00000000a00 */
[----:B------:R-:W3:Y:S01]  /*00b0*/  LDC.64 R6, c[0x0][0x380] ;  /* 0x0000e000ff067b82 */ /* 0x000ee20000000a00 */
[----:B0-----:R-:W-:-:S06]  /*00c0*/  IMAD.WIDE R2, R9, 0x4, R2 ;  /* 0x0000000409027825 */ /* 0x001fcc00078e0202 */
[----:B-1----:R-:W4:Y:S01]  /*00d0*/  LDG.E R2, desc[UR4][R2.64] ;  /* 0x0000000402027981 */ /* 0x002f22000c1e1900 */
[----:B--2---:R-:W-:-:S06]  /*00e0*/  IMAD.WIDE R4, R9, 0x4, R4 ;  /* 0x0000000409047825 */ /* 0x004fcc00078e0204 */
[----:B------:R-:W4:Y:S01]  /*00f0*/  LDG.E R5, desc[UR4][R4.64] ;  /* 0x0000000404057981 */ /* 0x000f22000c1e1900 */
[----:B---3--:R-:W-:Y:S01]  /*0100*/  IMAD.WIDE R6, R9, 0x4, R6 ;  /* 0x0000000409067825 */ /* 0x008fe200078e0206 */
[----:B----4-:R-:W-:-:S05]  /*0110*/  IADD3 R9, PT, PT, R2, R5, RZ ;  /* 0x0000000502097210 */ /* 0x010fca0007ffe0ff */
[----:B------:R-:W-:Y:S01]  /*0120*/  STG.E desc[UR4][R6.64], R9 ;  /* 0x0000000906007986 */ /* 0x000fe2000c101904 */
[----:B------:R-:W-:Y:S05]  /*0130*/  EXIT ;  /* 0x000000000000794d */ /* 0x000fea0003800000 */
.L_x_0:
[----:B------:R-:W-:-:S00]  /*0140*/  BRA `(.L_x_0) ;  /* 0xfffffffc00fc7947 */ /* 0x000fc0000383ffff */
[----:B------:R-:W-:-:S00]  /*0150*/  NOP ;  /* 0x0000000000007918 */ /* 0x000fc00000000000 */
        /* <DEDUP_REMOVED lines=10> */
.L_x_1:


//--------------------- .nv.shared.reserved.0     --------------------------
	.section	.nv.shared.reserved.0,"aw",@nobits
	.weak		__nv_reservedSMEM_offset_0_alias
	.size		__nv_reservedSMEM_offset_0_alias, 0, 64
	.other		__nv_reservedSMEM_offset_0_alias,@"STO_CUDA_RESERVED_SHARED STV_DEFAULT"
__nv_reservedSMEM_offset_0_alias:
	.zero		0
	.zero		64


//--------------------- .nv.constant0._Z13arrayAdditionPiPKiS1_i --------------------------
	.section	.nv.constant0._Z13arrayAdditionPiPKiS1_i,"a",@progbits
	.sectionflags	@""
	.align	4
.nv.constant0._Z13arrayAdditionPiPKiS1_i:
	.zero		924


//--------------------- SYMBOLS --------------------------

	.type		.nv.reservedSmem.offset0,@object
	.size		.nv.reservedSmem.offset0,0x4
